//
// Generated by NVIDIA NVVM Compiler
//
// Compiler Build ID: CL-36424714
// Cuda compilation tools, release 13.0, V13.0.88
// Based on NVVM 20.0.0
//

.version 9.0
.target sm_100
.address_size 64

	// .globl	_Z24convert_8u32f_C1R_kernelPKhiPfiii

.visible .entry _Z24convert_8u32f_C1R_kernelPKhiPfiii(
	.param .u64 .ptr .align 1 _Z24convert_8u32f_C1R_kernelPKhiPfiii_param_0,
	.param .u32 _Z24convert_8u32f_C1R_kernelPKhiPfiii_param_1,
	.param .u64 .ptr .align 1 _Z24convert_8u32f_C1R_kernelPKhiPfiii_param_2,
	.param .u32 _Z24convert_8u32f_C1R_kernelPKhiPfiii_param_3,
	.param .u32 _Z24convert_8u32f_C1R_kernelPKhiPfiii_param_4,
	.param .u32 _Z24convert_8u32f_C1R_kernelPKhiPfiii_param_5
)
{
	.reg .pred 	%p<4>;
	.reg .b16 	%rs<3>;
	.reg .b32 	%r<17>;
	.reg .b32 	%f<2>;
	.reg .b64 	%rd<13>;

	ld.param.u64 	%rd1, [_Z24convert_8u32f_C1R_kernelPKhiPfiii_param_0];
	ld.param.u32 	%r3, [_Z24convert_8u32f_C1R_kernelPKhiPfiii_param_1];
	ld.param.u64 	%rd2, [_Z24convert_8u32f_C1R_kernelPKhiPfiii_param_2];
	ld.param.u32 	%r4, [_Z24convert_8u32f_C1R_kernelPKhiPfiii_param_3];
	ld.param.u32 	%r5, [_Z24convert_8u32f_C1R_kernelPKhiPfiii_param_4];
	ld.param.u32 	%r6, [_Z24convert_8u32f_C1R_kernelPKhiPfiii_param_5];
	mov.u32 	%r8, %ctaid.x;
	mov.u32 	%r9, %ntid.x;
	mov.u32 	%r10, %tid.x;
	mad.lo.s32 	%r1, %r8, %r9, %r10;
	mov.u32 	%r11, %ctaid.y;
	mov.u32 	%r12, %ntid.y;
	mov.u32 	%r13, %tid.y;
	mad.lo.s32 	%r14, %r11, %r12, %r13;
	setp.ge.s32 	%p1, %r1, %r5;
	setp.ge.s32 	%p2, %r14, %r6;
	or.pred  	%p3, %p1, %p2;
	@%p3 bra 	$L__BB0_2;
	cvta.to.global.u64 	%rd3, %rd1;
	cvta.to.global.u64 	%rd4, %rd2;
	mul.lo.s32 	%r15, %r3, %r14;
	cvt.s64.s32 	%rd5, %r15;
	mul.lo.s32 	%r16, %r4, %r14;
	cvt.s64.s32 	%rd6, %r16;
	add.s64 	%rd7, %rd4, %rd6;
	cvt.s64.s32 	%rd8, %r1;
	add.s64 	%rd9, %rd5, %rd8;
	add.s64 	%rd10, %rd3, %rd9;
	ld.global.nc.u8 	%rs1, [%rd10];
	cvt.u16.u8 	%rs2, %rs1;
	cvt.rn.f32.u16 	%f1, %rs2;
	mul.wide.s32 	%rd11, %r1, 4;
	add.s64 	%rd12, %rd7, %rd11;
	st.global.f32 	[%rd12], %f1;
$L__BB0_2:
	ret;

}


// ===== COMPILED SASS (sm_100) =====

	.target	sm_100

	.elftype	@"ET_EXEC"


//--------------------- .note.nv.tkinfo           --------------------------
	.section	.note.nv.tkinfo,"",@"SHT_NOTE"
	.sectionflags	@"SHF_NOTE_NV_TKINFO"
	.tkinfo
        /*0018*/ 	.word	0x00000002
        /*0030*/ 	.string	""
        /*0030*/ 	.string	"ptxas"
        /*0030*/ 	.string	"Cuda compilation tools, release 13.0, V13.0.88"
        /*0030*/ 	.string	"Build cuda_13.0.r13.0/compiler.36424714_0"
        /*0030*/ 	.string	"-arch sm_100 -m 64 "



//--------------------- .note.nv.cuinfo           --------------------------
	.section	.note.nv.cuinfo,"",@"SHT_NOTE"
	.sectionflags	@"SHF_NOTE_NV_CUINFO"
        /*0018*/ 	.short	0x0002
        /*001a*/ 	.short	0x0064
        /*001c*/ 	.short	0x0082
	.zero		2


//--------------------- .nv.info                  --------------------------
	.section	.nv.info,"",@"SHT_CUDA_INFO"
	.align	4


	//----- nvinfo : EIATTR_REGCOUNT
	.align		4
        /*0000*/ 	.byte	0x04, 0x2f
        /*0002*/ 	.short	(.L_1 - .L_0)
	.align		4
.L_0:
        /*0004*/ 	.word	index@(_Z24convert_8u32f_C1R_kernelPKhiPfiii)
        /*0008*/ 	.word	0x0000000a


	//----- nvinfo : EIATTR_FRAME_SIZE
	.align		4
.L_1:
        /*000c*/ 	.byte	0x04, 0x11
        /*000e*/ 	.short	(.L_3 - .L_2)
	.align		4
.L_2:
        /*0010*/ 	.word	index@(_Z24convert_8u32f_C1R_kernelPKhiPfiii)
        /*0014*/ 	.word	0x00000000


	//----- nvinfo : EIATTR_MIN_STACK_SIZE
	.align		4
.L_3:
        /*0018*/ 	.byte	0x04, 0x12
        /*001a*/ 	.short	(.L_5 - .L_4)
	.align		4
.L_4:
        /*001c*/ 	.word	index@(_Z24convert_8u32f_C1R_kernelPKhiPfiii)
        /*0020*/ 	.word	0x00000000
.L_5:


//--------------------- .nv.compat                --------------------------
	.section	.nv.compat,"",@"SHT_CUDA_COMPAT_INFO"
	.align	4
        /*0000*/ 	.byte	0x02, 0x09, 0x00, 0x00, 0x02, 0x02, 0x01, 0x00, 0x02, 0x05, 0x05, 0x00, 0x03, 0x07, 0x01, 0x01
        /*0010*/ 	.byte	0x02, 0x03, 0x00, 0x00, 0x02, 0x06, 0x01, 0x00, 0x04, 0x0b, 0x08, 0x00, 0x09, 0x00, 0x00, 0x00
        /*0020*/ 	.byte	0x00, 0x00, 0x00, 0x00


//--------------------- .nv.info._Z24convert_8u32f_C1R_kernelPKhiPfiii --------------------------
	.section	.nv.info._Z24convert_8u32f_C1R_kernelPKhiPfiii,"",@"SHT_CUDA_INFO"
	.sectionflags	@""
	.align	4


	//----- nvinfo : EIATTR_CUDA_API_VERSION
	.align		4
        /*0000*/ 	.byte	0x04, 0x37
        /*0002*/ 	.short	(.L_7 - .L_6)
.L_6:
        /*0004*/ 	.word	0x00000082


	//----- nvinfo : EIATTR_KPARAM_INFO
	.align		4
.L_7:
        /*0008*/ 	.byte	0x04, 0x17
        /*000a*/ 	.short	(.L_9 - .L_8)
.L_8:
        /*000c*/ 	.word	0x00000000
        /*0010*/ 	.short	0x0005
        /*0012*/ 	.short	0x0020
        /*0014*/ 	.byte	0x00, 0xf0, 0x11, 0x00


	//----- nvinfo : EIATTR_KPARAM_INFO
	.align		4
.L_9:
        /*0018*/ 	.byte	0x04, 0x17
        /*001a*/ 	.short	(.L_11 - .L_10)
.L_10:
        /*001c*/ 	.word	0x00000000
        /*0020*/ 	.short	0x0004
        /*0022*/ 	.short	0x001c
        /*0024*/ 	.byte	0x00, 0xf0, 0x11, 0x00


	//----- nvinfo : EIATTR_KPARAM_INFO
	.align		4
.L_11:
        /*0028*/ 	.byte	0x04, 0x17
        /*002a*/ 	.short	(.L_13 - .L_12)
.L_12:
        /*002c*/ 	.word	0x00000000
        /*0030*/ 	.short	0x0003
        /*0032*/ 	.short	0x0018
        /*0034*/ 	.byte	0x00, 0xf0, 0x11, 0x00


	//----- nvinfo : EIATTR_KPARAM_INFO
	.align		4
.L_13:
        /*0038*/ 	.byte	0x04, 0x17
        /*003a*/ 	.short	(.L_15 - .L_14)
.L_14:
        /*003c*/ 	.word	0x00000000
        /*0040*/ 	.short	0x0002
        /*0042*/ 	.short	0x0010
        /*0044*/ 	.byte	0x00, 0xf5, 0x21, 0x00


	//----- nvinfo : EIATTR_KPARAM_INFO
	.align		4
.L_15:
        /*0048*/ 	.byte	0x04, 0x17
        /*004a*/ 	.short	(.L_17 - .L_16)
.L_16:
        /*004c*/ 	.word	0x00000000
        /*0050*/ 	.short	0x0001
        /*0052*/ 	.short	0x0008
        /*0054*/ 	.byte	0x00, 0xf0, 0x11, 0x00


	//----- nvinfo : EIATTR_KPARAM_INFO
	.align		4
.L_17:
        /*0058*/ 	.byte	0x04, 0x17
        /*005a*/ 	.short	(.L_19 - .L_18)
.L_18:
        /*005c*/ 	.word	0x00000000
        /*0060*/ 	.short	0x0000
        /*0062*/ 	.short	0x0000
        /*0064*/ 	.byte	0x00, 0xf5, 0x21, 0x00


	//----- nvinfo : EIATTR_SPARSE_MMA_MASK
	.align		4
.L_19:
        /*0068*/ 	.byte	0x03, 0x50
        /*006a*/ 	.short	0x0000


	//----- nvinfo : EIATTR_MAXREG_COUNT
	.align		4
        /*006c*/ 	.byte	0x03, 0x1b
        /*006e*/ 	.short	0x00ff


	//----- nvinfo : EIATTR_MERCURY_ISA_VERSION
	.align		4
        /*0070*/ 	.byte	0x03, 0x5f
        /*0072*/ 	.short	0x0101


	//----- nvinfo : EIATTR_VRC_CTA_INIT_COUNT
	.align		4
        /*0074*/ 	.byte	0x02, 0x4a
	.zero		1
	.zero		1


	//----- nvinfo : EIATTR_EXIT_INSTR_OFFSETS
	.align		4
        /*0078*/ 	.byte	0x04, 0x1c
        /*007a*/ 	.short	(.L_21 - .L_20)


	//   ....[0]....
.L_20:
        /*007c*/ 	.word	0x000000d0


	//   ....[1]....
        /*0080*/ 	.word	0x000001f0


	//----- nvinfo : EIATTR_CBANK_PARAM_SIZE
	.align		4
.L_21:
        /*0084*/ 	.byte	0x03, 0x19
        /*0086*/ 	.short	0x0024


	//----- nvinfo : EIATTR_PARAM_CBANK
	.align		4
        /*0088*/ 	.byte	0x04, 0x0a
        /*008a*/ 	.short	(.L_23 - .L_22)
	.align		4
.L_22:
        /*008c*/ 	.word	index@(.nv.constant0._Z24convert_8u32f_C1R_kernelPKhiPfiii)
        /*0090*/ 	.short	0x0380
        /*0092*/ 	.short	0x0024


	//----- nvinfo : EIATTR_SW_WAR
	.align		4
.L_23:
        /*0094*/ 	.byte	0x04, 0x36
        /*0096*/ 	.short	(.L_25 - .L_24)
.L_24:
        /*0098*/ 	.word	0x00000008
.L_25:


//--------------------- .nv.callgraph             --------------------------
	.section	.nv.callgraph,"",@"SHT_CUDA_CALLGRAPH"
	.align	4
	.sectionentsize	8
	.align		4
        /*0000*/ 	.word	0x00000000
	.align		4
        /*0004*/ 	.word	0xffffffff
	.align		4
        /*0008*/ 	.word	0x00000000
	.align		4
        /*000c*/ 	.word	0xfffffffe
	.align		4
        /*0010*/ 	.word	0x00000000
	.align		4
        /*0014*/ 	.word	0xfffffffd
	.align		4
        /*0018*/ 	.word	0x00000000
	.align		4
        /*001c*/ 	.word	0xfffffffc


//--------------------- .text._Z24convert_8u32f_C1R_kernelPKhiPfiii --------------------------
	.section	.text._Z24convert_8u32f_C1R_kernelPKhiPfiii,"ax",@progbits
	.align	128
        .global         _Z24convert_8u32f_C1R_kernelPKhiPfiii
        .type           _Z24convert_8u32f_C1R_kernelPKhiPfiii,@function
        .size           _Z24convert_8u32f_C1R_kernelPKhiPfiii,(.L_x_1 - _Z24convert_8u32f_C1R_kernelPKhiPfiii)
        .other          _Z24convert_8u32f_C1R_kernelPKhiPfiii,@"STO_CUDA_ENTRY STV_DEFAULT"
_Z24convert_8u32f_C1R_kernelPKhiPfiii:
.text._Z24convert_8u32f_C1R_kernelPKhiPfiii:
[----:B------:R-:W-:Y:S01]  /*0000*/  LDC R1, c[0x0][0x37c] ;  /* 0x0000df00ff017b82 */ /* 0x000fe20000000800 */
[----:B------:R-:W0:Y:S07]  /*0010*/  S2R R3, SR_TID.Y ;  /* 0x0000000000037919 */ /* 0x000e2e0000002200 */
[----:B------:R-:W1:Y:S01]  /*0020*/  LDC R7, c[0x0][0x360] ;  /* 0x0000d800ff077b82 */ /* 0x000e620000000800 */
[----:B------:R-:W2:Y:S01]  /*0030*/  LDCU UR6, c[0x0][0x3a0] ;  /* 0x00007400ff0677ac */ /* 0x000ea20008000800 */
[----:B------:R-:W1:Y:S01]  /*0040*/  S2R R2, SR_TID.X ;  /* 0x0000000000027919 */ /* 0x000e620000002100 */
[----:B------:R-:W3:Y:S05]  /*0050*/  LDCU UR7, c[0x0][0x39c] ;  /* 0x00007380ff0777ac */ /* 0x000eea0008000800 */
[----:B------:R-:W0:Y:S08]  /*0060*/  S2UR UR5, SR_CTAID.Y ;  /* 0x00000000000579c3 */ /* 0x000e300000002600 */
[----:B------:R-:W0:Y:S08]  /*0070*/  LDC R0, c[0x0][0x364] ;  /* 0x0000d900ff007b82 */ /* 0x000e300000000800 */
[----:B------:R-:W1:Y:S01]  /*0080*/  S2UR UR4, SR_CTAID.X ;  /* 0x00000000000479c3 */ /* 0x000e620000002500 */
[----:B0-----:R-:W-:-:S05]  /*0090*/  IMAD R0, R0, UR5, R3 ;  /* 0x0000000500007c24 */ /* 0x001fca000f8e0203 */
[----:B--2---:R-:W-:Y:S01]  /*00a0*/  ISETP.GE.AND P0, PT, R0, UR6, PT ;  /* 0x0000000600007c0c */ /* 0x004fe2000bf06270 */
[----:B-1----:R-:W-:-:S05]  /*00b0*/  IMAD R7, R7, UR4, R2 ;  /* 0x0000000407077c24 */ /* 0x002fca000f8e0202 */
[----:B---3--:R-:W-:-:S13]  /*00c0*/  ISETP.GE.OR P0, PT, R7, UR7, P0 ;  /* 0x0000000707007c0c */ /* 0x008fda0008706670 */
[----:B------:R-:W-:Y:S05]  /*00d0*/  @P0 EXIT ;  /* 0x000000000000094d */ /* 0x000fea0003800000 */
[----:B------:R-:W0:Y:S01]  /*00e0*/  LDCU UR6, c[0x0][0x388] ;  /* 0x00007100ff0677ac */ /* 0x000e220008000800 */
[--C-:B------:R-:W-:Y:S01]  /*00f0*/  SHF.R.S32.HI R3, RZ, 0x1f, R7.reuse ;  /* 0x0000001fff037819 */ /* 0x100fe20000011407 */
[----:B------:R-:W1:Y:S01]  /*0100*/  LDCU.64 UR8, c[0x0][0x380] ;  /* 0x00007000ff0877ac */ /* 0x000e620008000a00 */
[----:B------:R-:W2:Y:S01]  /*0110*/  LDCU.64 UR4, c[0x0][0x358] ;  /* 0x00006b00ff0477ac */ /* 0x000ea20008000a00 */
[----:B0-----:R-:W-:Y:S01]  /*0120*/  IMAD R4, R0, UR6, RZ ;  /* 0x0000000600047c24 */ /* 0x001fe2000f8e02ff */
[----:B------:R-:W0:Y:S04]  /*0130*/  LDCU UR6, c[0x0][0x398] ;  /* 0x00007300ff0677ac */ /* 0x000e280008000800 */
[----:B------:R-:W-:Y:S02]  /*0140*/  SHF.R.S32.HI R2, RZ, 0x1f, R4 ;  /* 0x0000001fff027819 */ /* 0x000fe40000011404 */
[----:B-1----:R-:W-:-:S04]  /*0150*/  IADD3 R4, P0, P1, R4, UR8, R7 ;  /* 0x0000000804047c10 */ /* 0x002fc8000f91e007 */
[----:B------:R-:W-:Y:S01]  /*0160*/  IADD3.X R5, PT, PT, R2, UR9, R3, P0, P1 ;  /* 0x0000000902057c10 */ /* 0x000fe200087e2403 */
[----:B------:R-:W1:Y:S04]  /*0170*/  LDCU.64 UR8, c[0x0][0x390] ;  /* 0x00007200ff0877ac */ /* 0x000e680008000a00 */
[----:B--2---:R-:W2:Y:S01]  /*0180*/  LDG.E.U8.CONSTANT R4, desc[UR4][R4.64] ;  /* 0x0000000404047981 */ /* 0x004ea2000c1e9100 */
[----:B0-----:R-:W-:-:S05]  /*0190*/  IMAD R0, R0, UR6, RZ ;  /* 0x0000000600007c24 */ /* 0x001fca000f8e02ff */
[----:B-1----:R-:W-:-:S04]  /*01a0*/  IADD3 R2, P0, PT, R0, UR8, RZ ;  /* 0x0000000800027c10 */ /* 0x002fc8000ff1e0ff */
[----:B------:R-:W-:-:S03]  /*01b0*/  LEA.HI.X.SX32 R3, R0, UR9, 0x1, P0 ;  /* 0x0000000900037c11 */ /* 0x000fc600080f0eff */
[----:B------:R-:W-:Y:S01]  /*01c0*/  IMAD.WIDE R2, R7, 0x4, R2 ;  /* 0x0000000407027825 */ /* 0x000fe200078e0202 */
[----:B--2---:R-:W-:-:S05]  /*01d0*/  I2FP.F32.U32 R7, R4 ;  /* 0x0000000400077245 */ /* 0x004fca0000201000 */
[----:B------:R-:W-:Y:S01]  /*01e0*/  STG.E desc[UR4][R2.64], R7 ;  /* 0x0000000702007986 */ /* 0x000fe2000c101904 */
[----:B------:R-:W-:Y:S05]  /*01f0*/  EXIT ;  /* 0x000000000000794d */ /* 0x000fea0003800000 */
.L_x_0:
[----:B------:R-:W-:-:S00]  /*0200*/  BRA `(.L_x_0) ;  /* 0xfffffffc00fc7947 */ /* 0x000fc0000383ffff */
[----:B------:R-:W-:-:S00]  /*0210*/  NOP ;  /* 0x0000000000007918 */ /* 0x000fc00000000000 */
        /* <DEDUP_REMOVED lines=14> */
.L_x_1:


//--------------------- .nv.shared.reserved.0     --------------------------
	.section	.nv.shared.reserved.0,"aw",@nobits
	.weak		__nv_reservedSMEM_offset_0_alias
	.size		__nv_reservedSMEM_offset_0_alias, 0, 64
	.other		__nv_reservedSMEM_offset_0_alias,@"STO_CUDA_RESERVED_SHARED STV_DEFAULT"
__nv_reservedSMEM_offset_0_alias:
	.zero		0
	.zero		64


//--------------------- .nv.constant0._Z24convert_8u32f_C1R_kernelPKhiPfiii --------------------------
	.section	.nv.constant0._Z24convert_8u32f_C1R_kernelPKhiPfiii,"a",@progbits
	.sectionflags	@""
	.align	4
.nv.constant0._Z24convert_8u32f_C1R_kernelPKhiPfiii:
	.zero		932


//--------------------- SYMBOLS --------------------------

	.type		.nv.reservedSmem.offset0,@object
	.size		.nv.reservedSmem.offset0,0x4
